//
// Generated by NVIDIA NVVM Compiler
//
// Compiler Build ID: CL-36424714
// Cuda compilation tools, release 13.0, V13.0.88
// Based on NVVM 20.0.0
//

.version 9.0
.target sm_100
.address_size 64

	// .globl	_Z14inclusive_scanPiS_i
// _ZZ14inclusive_scanPiS_iE4temp has been demoted

.visible .entry _Z14inclusive_scanPiS_i(
	.param .u64 .ptr .align 1 _Z14inclusive_scanPiS_i_param_0,
	.param .u64 .ptr .align 1 _Z14inclusive_scanPiS_i_param_1,
	.param .u32 _Z14inclusive_scanPiS_i_param_2
)
{
	.reg .pred 	%p<7>;
	.reg .b32 	%r<25>;
	.reg .b64 	%rd<9>;
	// demoted variable
	.shared .align 4 .b8 _ZZ14inclusive_scanPiS_iE4temp[1024];
	ld.param.u64 	%rd1, [_Z14inclusive_scanPiS_i_param_0];
	ld.param.u64 	%rd2, [_Z14inclusive_scanPiS_i_param_1];
	ld.param.u32 	%r9, [_Z14inclusive_scanPiS_i_param_2];
	mov.u32 	%r1, %tid.x;
	mov.u32 	%r10, %ctaid.x;
	mov.u32 	%r2, %ntid.x;
	mad.lo.s32 	%r3, %r10, %r2, %r1;
	setp.ge.s32 	%p1, %r3, %r9;
	shl.b32 	%r11, %r1, 2;
	mov.u32 	%r12, _ZZ14inclusive_scanPiS_iE4temp;
	add.s32 	%r4, %r12, %r11;
	@%p1 bra 	$L__BB0_2;
	cvta.to.global.u64 	%rd3, %rd1;
	mul.wide.s32 	%rd4, %r3, 4;
	add.s64 	%rd5, %rd3, %rd4;
	ld.global.u32 	%r13, [%rd5];
	st.shared.u32 	[%r4], %r13;
$L__BB0_2:
	bar.sync 	0;
	setp.lt.u32 	%p2, %r2, 2;
	@%p2 bra 	$L__BB0_9;
	mov.b32 	%r23, 1;
$L__BB0_4:
	setp.lt.u32 	%p3, %r1, %r23;
	mov.b32 	%r24, 0;
	@%p3 bra 	$L__BB0_6;
	sub.s32 	%r16, %r1, %r23;
	shl.b32 	%r17, %r16, 2;
	add.s32 	%r19, %r12, %r17;
	ld.shared.u32 	%r24, [%r19];
$L__BB0_6:
	setp.lt.u32 	%p4, %r1, %r23;
	bar.sync 	0;
	@%p4 bra 	$L__BB0_8;
	ld.shared.u32 	%r20, [%r4];
	add.s32 	%r21, %r20, %r24;
	st.shared.u32 	[%r4], %r21;
$L__BB0_8:
	bar.sync 	0;
	shl.b32 	%r23, %r23, 1;
	setp.lt.u32 	%p5, %r23, %r2;
	@%p5 bra 	$L__BB0_4;
$L__BB0_9:
	setp.ge.s32 	%p6, %r3, %r9;
	@%p6 bra 	$L__BB0_11;
	ld.shared.u32 	%r22, [%r4];
	cvta.to.global.u64 	%rd6, %rd2;
	mul.wide.s32 	%rd7, %r3, 4;
	add.s64 	%rd8, %rd6, %rd7;
	st.global.u32 	[%rd8], %r22;
$L__BB0_11:
	ret;

}


// ===== COMPILED SASS (sm_100) =====

	.target	sm_100

	.elftype	@"ET_EXEC"


//--------------------- .note.nv.tkinfo           --------------------------
	.section	.note.nv.tkinfo,"",@"SHT_NOTE"
	.sectionflags	@"SHF_NOTE_NV_TKINFO"
	.tkinfo
        /*0018*/ 	.word	0x00000002
        /*0030*/ 	.string	""
        /*0030*/ 	.string	"ptxas"
        /*0030*/ 	.string	"Cuda compilation tools, release 13.0, V13.0.88"
        /*0030*/ 	.string	"Build cuda_13.0.r13.0/compiler.36424714_0"
        /*0030*/ 	.string	"-arch sm_100 -m 64 "



//--------------------- .note.nv.cuinfo           --------------------------
	.section	.note.nv.cuinfo,"",@"SHT_NOTE"
	.sectionflags	@"SHF_NOTE_NV_CUINFO"
        /*0018*/ 	.short	0x0002
        /*001a*/ 	.short	0x0064
        /*001c*/ 	.short	0x0082
	.zero		2


//--------------------- .nv.info                  --------------------------
	.section	.nv.info,"",@"SHT_CUDA_INFO"
	.align	4


	//----- nvinfo : EIATTR_REGCOUNT
	.align		4
        /*0000*/ 	.byte	0x04, 0x2f
        /*0002*/ 	.short	(.L_1 - .L_0)
	.align		4
.L_0:
        /*0004*/ 	.word	index@(_Z14inclusive_scanPiS_i)
        /*0008*/ 	.word	0x0000000c


	//----- nvinfo : EIATTR_FRAME_SIZE
	.align		4
.L_1:
        /*000c*/ 	.byte	0x04, 0x11
        /*000e*/ 	.short	(.L_3 - .L_2)
	.align		4
.L_2:
        /*0010*/ 	.word	index@(_Z14inclusive_scanPiS_i)
        /*0014*/ 	.word	0x00000000


	//----- nvinfo : EIATTR_MIN_STACK_SIZE
	.align		4
.L_3:
        /*0018*/ 	.byte	0x04, 0x12
        /*001a*/ 	.short	(.L_5 - .L_4)
	.align		4
.L_4:
        /*001c*/ 	.word	index@(_Z14inclusive_scanPiS_i)
        /*0020*/ 	.word	0x00000000
.L_5:


//--------------------- .nv.compat                --------------------------
	.section	.nv.compat,"",@"SHT_CUDA_COMPAT_INFO"
	.align	4
        /*0000*/ 	.byte	0x02, 0x09, 0x00, 0x00, 0x02, 0x02, 0x01, 0x00, 0x02, 0x05, 0x05, 0x00, 0x03, 0x07, 0x01, 0x01
        /*0010*/ 	.byte	0x02, 0x03, 0x00, 0x00, 0x02, 0x06, 0x01, 0x00, 0x04, 0x0b, 0x08, 0x00, 0x09, 0x00, 0x00, 0x00
        /*0020*/ 	.byte	0x00, 0x00, 0x00, 0x00


//--------------------- .nv.info._Z14inclusive_scanPiS_i --------------------------
	.section	.nv.info._Z14inclusive_scanPiS_i,"",@"SHT_CUDA_INFO"
	.sectionflags	@""
	.align	4


	//----- nvinfo : EIATTR_CUDA_API_VERSION
	.align		4
        /*0000*/ 	.byte	0x04, 0x37
        /*0002*/ 	.short	(.L_7 - .L_6)
.L_6:
        /*0004*/ 	.word	0x00000082


	//----- nvinfo : EIATTR_KPARAM_INFO
	.align		4
.L_7:
        /*0008*/ 	.byte	0x04, 0x17
        /*000a*/ 	.short	(.L_9 - .L_8)
.L_8:
        /*000c*/ 	.word	0x00000000
        /*0010*/ 	.short	0x0002
        /*0012*/ 	.short	0x0010
        /*0014*/ 	.byte	0x00, 0xf0, 0x11, 0x00


	//----- nvinfo : EIATTR_KPARAM_INFO
	.align		4
.L_9:
        /*0018*/ 	.byte	0x04, 0x17
        /*001a*/ 	.short	(.L_11 - .L_10)
.L_10:
        /*001c*/ 	.word	0x00000000
        /*0020*/ 	.short	0x0001
        /*0022*/ 	.short	0x0008
        /*0024*/ 	.byte	0x00, 0xf5, 0x21, 0x00


	//----- nvinfo : EIATTR_KPARAM_INFO
	.align		4
.L_11:
        /*0028*/ 	.byte	0x04, 0x17
        /*002a*/ 	.short	(.L_13 - .L_12)
.L_12:
        /*002c*/ 	.word	0x00000000
        /*0030*/ 	.short	0x0000
        /*0032*/ 	.short	0x0000
        /*0034*/ 	.byte	0x00, 0xf5, 0x21, 0x00


	//----- nvinfo : EIATTR_SPARSE_MMA_MASK
	.align		4
.L_13:
        /*0038*/ 	.byte	0x03, 0x50
        /*003a*/ 	.short	0x0000


	//----- nvinfo : EIATTR_MAXREG_COUNT
	.align		4
        /*003c*/ 	.byte	0x03, 0x1b
        /*003e*/ 	.short	0x00ff


	//----- nvinfo : EIATTR_NUM_BARRIERS
	.align		4
        /*0040*/ 	.byte	0x02, 0x4c
        /*0042*/ 	.byte	0x01
	.zero		1


	//----- nvinfo : EIATTR_MERCURY_ISA_VERSION
	.align		4
        /*0044*/ 	.byte	0x03, 0x5f
        /*0046*/ 	.short	0x0101


	//----- nvinfo : EIATTR_VRC_CTA_INIT_COUNT
	.align		4
        /*0048*/ 	.byte	0x02, 0x4a
	.zero		1
	.zero		1


	//----- nvinfo : EIATTR_EXIT_INSTR_OFFSETS
	.align		4
        /*004c*/ 	.byte	0x04, 0x1c
        /*004e*/ 	.short	(.L_15 - .L_14)


	//   ....[0]....
.L_14:
        /*0050*/ 	.word	0x00000230


	//   ....[1]....
        /*0054*/ 	.word	0x00000280


	//----- nvinfo : EIATTR_CBANK_PARAM_SIZE
	.align		4
.L_15:
        /*0058*/ 	.byte	0x03, 0x19
        /*005a*/ 	.short	0x0014


	//----- nvinfo : EIATTR_PARAM_CBANK
	.align		4
        /*005c*/ 	.byte	0x04, 0x0a
        /*005e*/ 	.short	(.L_17 - .L_16)
	.align		4
.L_16:
        /*0060*/ 	.word	index@(.nv.constant0._Z14inclusive_scanPiS_i)
        /*0064*/ 	.short	0x0380
        /*0066*/ 	.short	0x0014


	//----- nvinfo : EIATTR_SW_WAR
	.align		4
.L_17:
        /*0068*/ 	.byte	0x04, 0x36
        /*006a*/ 	.short	(.L_19 - .L_18)
.L_18:
        /*006c*/ 	.word	0x00000008
.L_19:


//--------------------- .nv.callgraph             --------------------------
	.section	.nv.callgraph,"",@"SHT_CUDA_CALLGRAPH"
	.align	4
	.sectionentsize	8
	.align		4
        /*0000*/ 	.word	0x00000000
	.align		4
        /*0004*/ 	.word	0xffffffff
	.align		4
        /*0008*/ 	.word	0x00000000
	.align		4
        /*000c*/ 	.word	0xfffffffe
	.align		4
        /*0010*/ 	.word	0x00000000
	.align		4
        /*0014*/ 	.word	0xfffffffd
	.align		4
        /*0018*/ 	.word	0x00000000
	.align		4
        /*001c*/ 	.word	0xfffffffc


//--------------------- .text._Z14inclusive_scanPiS_i --------------------------
	.section	.text._Z14inclusive_scanPiS_i,"ax",@progbits
	.align	128
        .global         _Z14inclusive_scanPiS_i
        .type           _Z14inclusive_scanPiS_i,@function
        .size           _Z14inclusive_scanPiS_i,(.L_x_3 - _Z14inclusive_scanPiS_i)
        .other          _Z14inclusive_scanPiS_i,@"STO_CUDA_ENTRY STV_DEFAULT"
_Z14inclusive_scanPiS_i:
.text._Z14inclusive_scanPiS_i:
[----:B------:R-:W-:Y:S01]  /*0000*/  LDC R1, c[0x0][0x37c] ;  /* 0x0000df00ff017b82 */ /* 0x000fe20000000800 */
[----:B------:R-:W0:Y:S07]  /*0010*/  S2R R4, SR_TID.X ;  /* 0x0000000000047919 */ /* 0x000e2e0000002100 */
[----:B------:R-:W0:Y:S01]  /*0020*/  S2UR UR4, SR_CTAID.X ;  /* 0x00000000000479c3 */ /* 0x000e220000002500 */
[----:B------:R-:W1:Y:S01]  /*0030*/  LDCU UR5, c[0x0][0x390] ;  /* 0x00007200ff0577ac */ /* 0x000e620008000800 */
[----:B------:R-:W2:Y:S06]  /*0040*/  LDCU.64 UR6, c[0x0][0x358] ;  /* 0x00006b00ff0677ac */ /* 0x000eac0008000a00 */
[----:B------:R-:W0:Y:S02]  /*0050*/  LDC R9, c[0x0][0x360] ;  /* 0x0000d800ff097b82 */ /* 0x000e240000000800 */
[----:B0-----:R-:W-:-:S05]  /*0060*/  IMAD R5, R9, UR4, R4 ;  /* 0x0000000409057c24 */ /* 0x001fca000f8e0204 */
[----:B-1----:R-:W-:-:S13]  /*0070*/  ISETP.GE.AND P0, PT, R5, UR5, PT ;  /* 0x0000000505007c0c */ /* 0x002fda000bf06270 */
[----:B------:R-:W0:Y:S02]  /*0080*/  @!P0 LDC.64 R2, c[0x0][0x380] ;  /* 0x0000e000ff028b82 */ /* 0x000e240000000a00 */
[----:B0-----:R-:W-:-:S06]  /*0090*/  @!P0 IMAD.WIDE R2, R5, 0x4, R2 ;  /* 0x0000000405028825 */ /* 0x001fcc00078e0202 */
[----:B--2---:R-:W2:Y:S01]  /*00a0*/  @!P0 LDG.E R3, desc[UR6][R2.64] ;  /* 0x0000000602038981 */ /* 0x004ea2000c1e1900 */
[----:B------:R-:W0:Y:S01]  /*00b0*/  S2UR UR5, SR_CgaCtaId ;  /* 0x00000000000579c3 */ /* 0x000e220000008800 */
[----:B------:R-:W-:Y:S01]  /*00c0*/  UMOV UR4, 0x400 ;  /* 0x0000040000047882 */ /* 0x000fe20000000000 */
[----:B------:R-:W-:Y:S01]  /*00d0*/  ISETP.GE.U32.AND P1, PT, R9, 0x2, PT ;  /* 0x000000020900780c */ /* 0x000fe20003f26070 */
[----:B0-----:R-:W-:-:S06]  /*00e0*/  ULEA UR4, UR5, UR4, 0x18 ;  /* 0x0000000405047291 */ /* 0x001fcc000f8ec0ff */
[----:B------:R-:W-:-:S05]  /*00f0*/  LEA R0, R4, UR4, 0x2 ;  /* 0x0000000404007c11 */ /* 0x000fca000f8e10ff */
[----:B--2---:R0:W-:Y:S01]  /*0100*/  @!P0 STS [R0], R3 ;  /* 0x0000000300008388 */ /* 0x0041e20000000800 */
[----:B------:R-:W-:Y:S06]  /*0110*/  BAR.SYNC.DEFER_BLOCKING 0x0 ;  /* 0x0000000000007b1d */ /* 0x000fec0000010000 */
[----:B------:R-:W-:Y:S05]  /*0120*/  @!P1 BRA `(.L_x_0) ;  /* 0x0000000000389947 */ /* 0x000fea0003800000 */
[----:B------:R-:W-:-:S05]  /*0130*/  UMOV UR5, 0x1 ;  /* 0x0000000100057882 */ /* 0x000fca0000000000 */
.L_x_1:
[----:B------:R-:W-:Y:S01]  /*0140*/  ISETP.GE.U32.AND P0, PT, R4, UR5, PT ;  /* 0x0000000504007c0c */ /* 0x000fe2000bf06070 */
[----:B------:R-:W-:-:S12]  /*0150*/  IMAD.MOV.U32 R2, RZ, RZ, RZ ;  /* 0x000000ffff027224 */ /* 0x000fd800078e00ff */
[----:B0-----:R-:W-:Y:S01]  /*0160*/  @P0 VIADD R3, R4, -UR5 ;  /* 0x8000000504030c36 */ /* 0x001fe20008000000 */
[----:B------:R-:W-:-:S04]  /*0170*/  USHF.L.U32 UR5, UR5, 0x1, URZ ;  /* 0x0000000105057899 */ /* 0x000fc800080006ff */
[----:B------:R-:W-:-:S05]  /*0180*/  @P0 LEA R3, R3, UR4, 0x2 ;  /* 0x0000000403030c11 */ /* 0x000fca000f8e10ff */
[----:B------:R-:W-:Y:S01]  /*0190*/  @P0 LDS R2, [R3] ;  /* 0x0000000003020984 */ /* 0x000fe20000000800 */
[----:B------:R-:W-:Y:S06]  /*01a0*/  BAR.SYNC.DEFER_BLOCKING 0x0 ;  /* 0x0000000000007b1d */ /* 0x000fec0000010000 */
[----:B------:R-:W0:Y:S02]  /*01b0*/  @P0 LDS R7, [R0] ;  /* 0x0000000000070984 */ /* 0x000e240000000800 */
[----:B0-----:R-:W-:-:S05]  /*01c0*/  @P0 IMAD.IADD R7, R7, 0x1, R2 ;  /* 0x0000000107070824 */ /* 0x001fca00078e0202 */
[----:B------:R1:W-:Y:S01]  /*01d0*/  @P0 STS [R0], R7 ;  /* 0x0000000700000388 */ /* 0x0003e20000000800 */
[----:B------:R-:W-:Y:S01]  /*01e0*/  BAR.SYNC.DEFER_BLOCKING 0x0 ;  /* 0x0000000000007b1d */ /* 0x000fe20000010000 */
[----:B------:R-:W-:-:S13]  /*01f0*/  ISETP.LE.U32.AND P0, PT, R9, UR5, PT ;  /* 0x0000000509007c0c */ /* 0x000fda000bf03070 */
[----:B-1----:R-:W-:Y:S05]  /*0200*/  @!P0 BRA `(.L_x_1) ;  /* 0xfffffffc00cc8947 */ /* 0x002fea000383ffff */
.L_x_0:
[----:B------:R-:W1:Y:S02]  /*0210*/  LDCU UR4, c[0x0][0x390] ;  /* 0x00007200ff0477ac */ /* 0x000e640008000800 */
[----:B-1----:R-:W-:-:S13]  /*0220*/  ISETP.GE.AND P0, PT, R5, UR4, PT ;  /* 0x0000000405007c0c */ /* 0x002fda000bf06270 */
[----:B------:R-:W-:Y:S05]  /*0230*/  @P0 EXIT ;  /* 0x000000000000094d */ /* 0x000fea0003800000 */
[----:B------:R-:W1:Y:S01]  /*0240*/  LDS R7, [R0] ;  /* 0x0000000000077984 */ /* 0x000e620000000800 */
[----:B0-----:R-:W0:Y:S02]  /*0250*/  LDC.64 R2, c[0x0][0x388] ;  /* 0x0000e200ff027b82 */ /* 0x001e240000000a00 */
[----:B0-----:R-:W-:-:S05]  /*0260*/  IMAD.WIDE R2, R5, 0x4, R2 ;  /* 0x0000000405027825 */ /* 0x001fca00078e0202 */
[----:B-1----:R-:W-:Y:S01]  /*0270*/  STG.E desc[UR6][R2.64], R7 ;  /* 0x0000000702007986 */ /* 0x002fe2000c101906 */
[----:B------:R-:W-:Y:S05]  /*0280*/  EXIT ;  /* 0x000000000000794d */ /* 0x000fea0003800000 */
.L_x_2:
[----:B------:R-:W-:-:S00]  /*0290*/  BRA `(.L_x_2) ;  /* 0xfffffffc00fc7947 */ /* 0x000fc0000383ffff */
[----:B------:R-:W-:-:S00]  /*02a0*/  NOP ;  /* 0x0000000000007918 */ /* 0x000fc00000000000 */
        /* <DEDUP_REMOVED lines=13> */
.L_x_3:


//--------------------- .nv.shared._Z14inclusive_scanPiS_i --------------------------
	.section	.nv.shared._Z14inclusive_scanPiS_i,"aw",@nobits
	.sectionflags	@""
	.align	4
.nv.shared._Z14inclusive_scanPiS_i:
	.zero		2048


//--------------------- .nv.shared.reserved.0     --------------------------
	.section	.nv.shared.reserved.0,"aw",@nobits
	.weak		__nv_reservedSMEM_offset_0_alias
	.size		__nv_reservedSMEM_offset_0_alias, 0, 64
	.other		__nv_reservedSMEM_offset_0_alias,@"STO_CUDA_RESERVED_SHARED STV_DEFAULT"
__nv_reservedSMEM_offset_0_alias:
	.zero		0
	.zero		64


//--------------------- .nv.constant0._Z14inclusive_scanPiS_i --------------------------
	.section	.nv.constant0._Z14inclusive_scanPiS_i,"a",@progbits
	.sectionflags	@""
	.align	4
.nv.constant0._Z14inclusive_scanPiS_i:
	.zero		916


//--------------------- SYMBOLS --------------------------

	.type		.nv.reservedSmem.offset0,@object
	.size		.nv.reservedSmem.offset0,0x4
	.type		.nv.reservedSmem.cap,@object
	.size		.nv.reservedSmem.cap,0x4
